//
// Generated by NVIDIA NVVM Compiler
//
// Compiler Build ID: CL-36424714
// Cuda compilation tools, release 13.0, V13.0.88
// Based on NVVM 20.0.0
//

.version 9.0
.target sm_100
.address_size 64

	// .globl	_Z14MatAddKernel1DPfS_S_ii

.visible .entry _Z14MatAddKernel1DPfS_S_ii(
	.param .u64 .ptr .align 1 _Z14MatAddKernel1DPfS_S_ii_param_0,
	.param .u64 .ptr .align 1 _Z14MatAddKernel1DPfS_S_ii_param_1,
	.param .u64 .ptr .align 1 _Z14MatAddKernel1DPfS_S_ii_param_2,
	.param .u32 _Z14MatAddKernel1DPfS_S_ii_param_3,
	.param .u32 _Z14MatAddKernel1DPfS_S_ii_param_4
)
{
	.reg .pred 	%p<4>;
	.reg .b32 	%r<12>;
	.reg .b32 	%f<4>;
	.reg .b64 	%rd<11>;

	ld.param.u64 	%rd1, [_Z14MatAddKernel1DPfS_S_ii_param_0];
	ld.param.u64 	%rd2, [_Z14MatAddKernel1DPfS_S_ii_param_1];
	ld.param.u64 	%rd3, [_Z14MatAddKernel1DPfS_S_ii_param_2];
	ld.param.u32 	%r2, [_Z14MatAddKernel1DPfS_S_ii_param_3];
	ld.param.u32 	%r3, [_Z14MatAddKernel1DPfS_S_ii_param_4];
	mov.u32 	%r4, %tid.y;
	mov.u32 	%r5, %ctaid.y;
	mov.u32 	%r6, %ntid.y;
	mad.lo.s32 	%r7, %r5, %r6, %r4;
	mov.u32 	%r8, %tid.x;
	mov.u32 	%r9, %ctaid.x;
	mov.u32 	%r10, %ntid.x;
	mad.lo.s32 	%r11, %r9, %r10, %r8;
	mad.lo.s32 	%r1, %r2, %r7, %r11;
	setp.ge.s32 	%p1, %r7, %r3;
	setp.ge.s32 	%p2, %r11, %r2;
	or.pred  	%p3, %p2, %p1;
	@%p3 bra 	$L__BB0_2;
	cvta.to.global.u64 	%rd4, %rd1;
	cvta.to.global.u64 	%rd5, %rd2;
	cvta.to.global.u64 	%rd6, %rd3;
	mul.wide.s32 	%rd7, %r1, 4;
	add.s64 	%rd8, %rd4, %rd7;
	ld.global.f32 	%f1, [%rd8];
	add.s64 	%rd9, %rd5, %rd7;
	ld.global.f32 	%f2, [%rd9];
	add.f32 	%f3, %f1, %f2;
	add.s64 	%rd10, %rd6, %rd7;
	st.global.f32 	[%rd10], %f3;
$L__BB0_2:
	ret;

}


// ===== COMPILED SASS (sm_100) =====

	.target	sm_100

	.elftype	@"ET_EXEC"


//--------------------- .note.nv.tkinfo           --------------------------
	.section	.note.nv.tkinfo,"",@"SHT_NOTE"
	.sectionflags	@"SHF_NOTE_NV_TKINFO"
	.tkinfo
        /*0018*/ 	.word	0x00000002
        /*0030*/ 	.string	""
        /*0030*/ 	.string	"ptxas"
        /*0030*/ 	.string	"Cuda compilation tools, release 13.0, V13.0.88"
        /*0030*/ 	.string	"Build cuda_13.0.r13.0/compiler.36424714_0"
        /*0030*/ 	.string	"-arch sm_100 -m 64 "



//--------------------- .note.nv.cuinfo           --------------------------
	.section	.note.nv.cuinfo,"",@"SHT_NOTE"
	.sectionflags	@"SHF_NOTE_NV_CUINFO"
        /*0018*/ 	.short	0x0002
        /*001a*/ 	.short	0x0064
        /*001c*/ 	.short	0x0082
	.zero		2


//--------------------- .nv.info                  --------------------------
	.section	.nv.info,"",@"SHT_CUDA_INFO"
	.align	4


	//----- nvinfo : EIATTR_REGCOUNT
	.align		4
        /*0000*/ 	.byte	0x04, 0x2f
        /*0002*/ 	.short	(.L_1 - .L_0)
	.align		4
.L_0:
        /*0004*/ 	.word	index@(_Z14MatAddKernel1DPfS_S_ii)
        /*0008*/ 	.word	0x0000000c


	//----- nvinfo : EIATTR_FRAME_SIZE
	.align		4
.L_1:
        /*000c*/ 	.byte	0x04, 0x11
        /*000e*/ 	.short	(.L_3 - .L_2)
	.align		4
.L_2:
        /*0010*/ 	.word	index@(_Z14MatAddKernel1DPfS_S_ii)
        /*0014*/ 	.word	0x00000000


	//----- nvinfo : EIATTR_MIN_STACK_SIZE
	.align		4
.L_3:
        /*0018*/ 	.byte	0x04, 0x12
        /*001a*/ 	.short	(.L_5 - .L_4)
	.align		4
.L_4:
        /*001c*/ 	.word	index@(_Z14MatAddKernel1DPfS_S_ii)
        /*0020*/ 	.word	0x00000000
.L_5:


//--------------------- .nv.compat                --------------------------
	.section	.nv.compat,"",@"SHT_CUDA_COMPAT_INFO"
	.align	4
        /*0000*/ 	.byte	0x02, 0x09, 0x00, 0x00, 0x02, 0x02, 0x01, 0x00, 0x02, 0x05, 0x05, 0x00, 0x03, 0x07, 0x01, 0x01
        /*0010*/ 	.byte	0x02, 0x03, 0x00, 0x00, 0x02, 0x06, 0x01, 0x00, 0x04, 0x0b, 0x08, 0x00, 0x09, 0x00, 0x00, 0x00
        /*0020*/ 	.byte	0x00, 0x00, 0x00, 0x00


//--------------------- .nv.info._Z14MatAddKernel1DPfS_S_ii --------------------------
	.section	.nv.info._Z14MatAddKernel1DPfS_S_ii,"",@"SHT_CUDA_INFO"
	.sectionflags	@""
	.align	4


	//----- nvinfo : EIATTR_CUDA_API_VERSION
	.align		4
        /*0000*/ 	.byte	0x04, 0x37
        /*0002*/ 	.short	(.L_7 - .L_6)
.L_6:
        /*0004*/ 	.word	0x00000082


	//----- nvinfo : EIATTR_KPARAM_INFO
	.align		4
.L_7:
        /*0008*/ 	.byte	0x04, 0x17
        /*000a*/ 	.short	(.L_9 - .L_8)
.L_8:
        /*000c*/ 	.word	0x00000000
        /*0010*/ 	.short	0x0004
        /*0012*/ 	.short	0x001c
        /*0014*/ 	.byte	0x00, 0xf0, 0x11, 0x00


	//----- nvinfo : EIATTR_KPARAM_INFO
	.align		4
.L_9:
        /*0018*/ 	.byte	0x04, 0x17
        /*001a*/ 	.short	(.L_11 - .L_10)
.L_10:
        /*001c*/ 	.word	0x00000000
        /*0020*/ 	.short	0x0003
        /*0022*/ 	.short	0x0018
        /*0024*/ 	.byte	0x00, 0xf0, 0x11, 0x00


	//----- nvinfo : EIATTR_KPARAM_INFO
	.align		4
.L_11:
        /*0028*/ 	.byte	0x04, 0x17
        /*002a*/ 	.short	(.L_13 - .L_12)
.L_12:
        /*002c*/ 	.word	0x00000000
        /*0030*/ 	.short	0x0002
        /*0032*/ 	.short	0x0010
        /*0034*/ 	.byte	0x00, 0xf5, 0x21, 0x00


	//----- nvinfo : EIATTR_KPARAM_INFO
	.align		4
.L_13:
        /*0038*/ 	.byte	0x04, 0x17
        /*003a*/ 	.short	(.L_15 - .L_14)
.L_14:
        /*003c*/ 	.word	0x00000000
        /*0040*/ 	.short	0x0001
        /*0042*/ 	.short	0x0008
        /*0044*/ 	.byte	0x00, 0xf5, 0x21, 0x00


	//----- nvinfo : EIATTR_KPARAM_INFO
	.align		4
.L_15:
        /*0048*/ 	.byte	0x04, 0x17
        /*004a*/ 	.short	(.L_17 - .L_16)
.L_16:
        /*004c*/ 	.word	0x00000000
        /*0050*/ 	.short	0x0000
        /*0052*/ 	.short	0x0000
        /*0054*/ 	.byte	0x00, 0xf5, 0x21, 0x00


	//----- nvinfo : EIATTR_SPARSE_MMA_MASK
	.align		4
.L_17:
        /*0058*/ 	.byte	0x03, 0x50
        /*005a*/ 	.short	0x0000


	//----- nvinfo : EIATTR_MAXREG_COUNT
	.align		4
        /*005c*/ 	.byte	0x03, 0x1b
        /*005e*/ 	.short	0x00ff


	//----- nvinfo : EIATTR_MERCURY_ISA_VERSION
	.align		4
        /*0060*/ 	.byte	0x03, 0x5f
        /*0062*/ 	.short	0x0101


	//----- nvinfo : EIATTR_VRC_CTA_INIT_COUNT
	.align		4
        /*0064*/ 	.byte	0x02, 0x4a
	.zero		1
	.zero		1


	//----- nvinfo : EIATTR_EXIT_INSTR_OFFSETS
	.align		4
        /*0068*/ 	.byte	0x04, 0x1c
        /*006a*/ 	.short	(.L_19 - .L_18)


	//   ....[0]....
.L_18:
        /*006c*/ 	.word	0x000000d0


	//   ....[1]....
        /*0070*/ 	.word	0x00000190


	//----- nvinfo : EIATTR_CBANK_PARAM_SIZE
	.align		4
.L_19:
        /*0074*/ 	.byte	0x03, 0x19
        /*0076*/ 	.short	0x0020


	//----- nvinfo : EIATTR_PARAM_CBANK
	.align		4
        /*0078*/ 	.byte	0x04, 0x0a
        /*007a*/ 	.short	(.L_21 - .L_20)
	.align		4
.L_20:
        /*007c*/ 	.word	index@(.nv.constant0._Z14MatAddKernel1DPfS_S_ii)
        /*0080*/ 	.short	0x0380
        /*0082*/ 	.short	0x0020


	//----- nvinfo : EIATTR_SW_WAR
	.align		4
.L_21:
        /*0084*/ 	.byte	0x04, 0x36
        /*0086*/ 	.short	(.L_23 - .L_22)
.L_22:
        /*0088*/ 	.word	0x00000008
.L_23:


//--------------------- .nv.callgraph             --------------------------
	.section	.nv.callgraph,"",@"SHT_CUDA_CALLGRAPH"
	.align	4
	.sectionentsize	8
	.align		4
        /*0000*/ 	.word	0x00000000
	.align		4
        /*0004*/ 	.word	0xffffffff
	.align		4
        /*0008*/ 	.word	0x00000000
	.align		4
        /*000c*/ 	.word	0xfffffffe
	.align		4
        /*0010*/ 	.word	0x00000000
	.align		4
        /*0014*/ 	.word	0xfffffffd
	.align		4
        /*0018*/ 	.word	0x00000000
	.align		4
        /*001c*/ 	.word	0xfffffffc


//--------------------- .text._Z14MatAddKernel1DPfS_S_ii --------------------------
	.section	.text._Z14MatAddKernel1DPfS_S_ii,"ax",@progbits
	.align	128
        .global         _Z14MatAddKernel1DPfS_S_ii
        .type           _Z14MatAddKernel1DPfS_S_ii,@function
        .size           _Z14MatAddKernel1DPfS_S_ii,(.L_x_1 - _Z14MatAddKernel1DPfS_S_ii)
        .other          _Z14MatAddKernel1DPfS_S_ii,@"STO_CUDA_ENTRY STV_DEFAULT"
_Z14MatAddKernel1DPfS_S_ii:
.text._Z14MatAddKernel1DPfS_S_ii:
[----:B------:R-:W-:Y:S01]  /*0000*/  LDC R1, c[0x0][0x37c] ;  /* 0x0000df00ff017b82 */ /* 0x000fe20000000800 */
[----:B------:R-:W0:Y:S07]  /*0010*/  S2R R0, SR_TID.Y ;  /* 0x0000000000007919 */ /* 0x000e2e0000002200 */
[----:B------:R-:W0:Y:S01]  /*0020*/  S2UR UR4, SR_CTAID.Y ;  /* 0x00000000000479c3 */ /* 0x000e220000002600 */
[----:B------:R-:W1:Y:S01]  /*0030*/  LDCU.64 UR6, c[0x0][0x398] ;  /* 0x00007300ff0677ac */ /* 0x000e620008000a00 */
[----:B------:R-:W2:Y:S06]  /*0040*/  S2R R2, SR_TID.X ;  /* 0x0000000000027919 */ /* 0x000eac0000002100 */
[----:B------:R-:W0:Y:S08]  /*0050*/  LDC R3, c[0x0][0x364] ;  /* 0x0000d900ff037b82 */ /* 0x000e300000000800 */
[----:B------:R-:W2:Y:S08]  /*0060*/  S2UR UR5, SR_CTAID.X ;  /* 0x00000000000579c3 */ /* 0x000eb00000002500 */
[----:B------:R-:W2:Y:S01]  /*0070*/  LDC R5, c[0x0][0x360] ;  /* 0x0000d800ff057b82 */ /* 0x000ea20000000800 */
[----:B0-----:R-:W-:-:S05]  /*0080*/  IMAD R0, R3, UR4, R0 ;  /* 0x0000000403007c24 */ /* 0x001fca000f8e0200 */
[----:B-1----:R-:W-:Y:S01]  /*0090*/  ISETP.GE.AND P0, PT, R0, UR7, PT ;  /* 0x0000000700007c0c */ /* 0x002fe2000bf06270 */
[----:B--2---:R-:W-:-:S04]  /*00a0*/  IMAD R3, R5, UR5, R2 ;  /* 0x0000000505037c24 */ /* 0x004fc8000f8e0202 */
[----:B------:R-:W-:Y:S01]  /*00b0*/  IMAD R9, R0, UR6, R3 ;  /* 0x0000000600097c24 */ /* 0x000fe2000f8e0203 */
[----:B------:R-:W-:-:S13]  /*00c0*/  ISETP.GE.OR P0, PT, R3, UR6, P0 ;  /* 0x0000000603007c0c */ /* 0x000fda0008706670 */
[----:B------:R-:W-:Y:S05]  /*00d0*/  @P0 EXIT ;  /* 0x000000000000094d */ /* 0x000fea0003800000 */
[----:B------:R-:W0:Y:S01]  /*00e0*/  LDC.64 R2, c[0x0][0x380] ;  /* 0x0000e000ff027b82 */ /* 0x000e220000000a00 */
[----:B------:R-:W1:Y:S07]  /*00f0*/  LDCU.64 UR4, c[0x0][0x358] ;  /* 0x00006b00ff0477ac */ /* 0x000e6e0008000a00 */
[----:B------:R-:W2:Y:S08]  /*0100*/  LDC.64 R4, c[0x0][0x388] ;  /* 0x0000e200ff047b82 */ /* 0x000eb00000000a00 */
[----:B------:R-:W3:Y:S01]  /*0110*/  LDC.64 R6, c[0x0][0x390] ;  /* 0x0000e400ff067b82 */ /* 0x000ee20000000a00 */
[----:B0-----:R-:W-:-:S06]  /*0120*/  IMAD.WIDE R2, R9, 0x4, R2 ;  /* 0x0000000409027825 */ /* 0x001fcc00078e0202 */
[----:B-1----:R-:W4:Y:S01]  /*0130*/  LDG.E R2, desc[UR4][R2.64] ;  /* 0x0000000402027981 */ /* 0x002f22000c1e1900 */
[----:B--2---:R-:W-:-:S06]  /*0140*/  IMAD.WIDE R4, R9, 0x4, R4 ;  /* 0x0000000409047825 */ /* 0x004fcc00078e0204 */
[----:B------:R-:W4:Y:S01]  /*0150*/  LDG.E R5, desc[UR4][R4.64] ;  /* 0x0000000404057981 */ /* 0x000f22000c1e1900 */
[----:B---3--:R-:W-:-:S04]  /*0160*/  IMAD.WIDE R6, R9, 0x4, R6 ;  /* 0x0000000409067825 */ /* 0x008fc800078e0206 */
[----:B----4-:R-:W-:-:S05]  /*0170*/  FADD R9, R2, R5 ;  /* 0x0000000502097221 */ /* 0x010fca0000000000 */
[----:B------:R-:W-:Y:S01]  /*0180*/  STG.E desc[UR4][R6.64], R9 ;  /* 0x0000000906007986 */ /* 0x000fe2000c101904 */
[----:B------:R-:W-:Y:S05]  /*0190*/  EXIT ;  /* 0x000000000000794d */ /* 0x000fea0003800000 */
.L_x_0:
[----:B------:R-:W-:-:S00]  /*01a0*/  BRA `(.L_x_0) ;  /* 0xfffffffc00fc7947 */ /* 0x000fc0000383ffff */
[----:B------:R-:W-:-:S00]  /*01b0*/  NOP ;  /* 0x0000000000007918 */ /* 0x000fc00000000000 */
        /* <DEDUP_REMOVED lines=12> */
.L_x_1:


//--------------------- .nv.shared.reserved.0     --------------------------
	.section	.nv.shared.reserved.0,"aw",@nobits
	.weak		__nv_reservedSMEM_offset_0_alias
	.size		__nv_reservedSMEM_offset_0_alias, 0, 64
	.other		__nv_reservedSMEM_offset_0_alias,@"STO_CUDA_RESERVED_SHARED STV_DEFAULT"
__nv_reservedSMEM_offset_0_alias:
	.zero		0
	.zero		64


//--------------------- .nv.constant0._Z14MatAddKernel1DPfS_S_ii --------------------------
	.section	.nv.constant0._Z14MatAddKernel1DPfS_S_ii,"a",@progbits
	.sectionflags	@""
	.align	4
.nv.constant0._Z14MatAddKernel1DPfS_S_ii:
	.zero		928


//--------------------- SYMBOLS --------------------------

	.type		.nv.reservedSmem.offset0,@object
	.size		.nv.reservedSmem.offset0,0x4
